	.headerflags	@"EF_CUDA_TEXMODE_UNIFIED EF_CUDA_64BIT_ADDRESS EF_CUDA_ACCELERATORS EF_CUDA_SM90 EF_CUDA_VIRTUAL_SM(EF_CUDA_SM90)"
	.elftype	@"ET_EXEC"


//--------------------- .nv.info                  --------------------------
	.section	.nv.info,"",@"SHT_CUDA_INFO"
	.align	4


	//----- nvinfo : EIATTR_REGCOUNT
	.align		4
        /*0000*/ 	.byte	0x04, 0x2f
        /*0002*/ 	.short	(.L_1 - .L_0)
	.align		4
.L_0:
        /*0004*/ 	.word	index@(triton_poi_fused__to_copy__unsafe_index_add_arange_clamp_mul_sub_17)
        /*0008*/ 	.word	0x00000038


	//----- nvinfo : EIATTR_MIN_STACK_SIZE
	.align		4
.L_1:
        /*000c*/ 	.byte	0x04, 0x12
        /*000e*/ 	.short	(.L_3 - .L_2)
	.align		4
.L_2:
        /*0010*/ 	.word	index@(triton_poi_fused__to_copy__unsafe_index_add_arange_clamp_mul_sub_17)
        /*0014*/ 	.word	0x00000000


	//----- nvinfo : EIATTR_FRAME_SIZE
	.align		4
.L_3:
        /*0018*/ 	.byte	0x04, 0x11
        /*001a*/ 	.short	(.L_5 - .L_4)
	.align		4
.L_4:
        /*001c*/ 	.word	index@(triton_poi_fused__to_copy__unsafe_index_add_arange_clamp_mul_sub_17)
        /*0020*/ 	.word	0x00000000


	//----- nvinfo : EIATTR_MIN_STACK_SIZE
	.align		4
.L_5:
        /*0024*/ 	.byte	0x04, 0x12
        /*0026*/ 	.short	(.L_7 - .L_6)
	.align		4
.L_6:
        /*0028*/ 	.word	index@(triton_poi_fused__to_copy__unsafe_index_add_arange_clamp_mul_sub_17)
        /*002c*/ 	.word	0x00000000
.L_7:


//--------------------- .nv.info.triton_poi_fused__to_copy__unsafe_index_add_arange_clamp_mul_sub_17 --------------------------
	.section	.nv.info.triton_poi_fused__to_copy__unsafe_index_add_arange_clamp_mul_sub_17,"",@"SHT_CUDA_INFO"
	.sectionflags	@""
	.align	4


	//----- nvinfo : EIATTR_CUDA_API_VERSION
	.align		4
        /*0000*/ 	.byte	0x04, 0x37
        /*0002*/ 	.short	(.L_9 - .L_8)
.L_8:
        /*0004*/ 	.word	0x0000007c


	//----- nvinfo : EIATTR_KPARAM_INFO
	.align		4
.L_9:
        /*0008*/ 	.byte	0x04, 0x17
        /*000a*/ 	.short	(.L_11 - .L_10)
.L_10:
        /*000c*/ 	.word	0x00000000
        /*0010*/ 	.short	0x0003
        /*0012*/ 	.short	0x0014
        /*0014*/ 	.byte	0x00, 0xf0, 0x11, 0x00


	//----- nvinfo : EIATTR_KPARAM_INFO
	.align		4
.L_11:
        /*0018*/ 	.byte	0x04, 0x17
        /*001a*/ 	.short	(.L_13 - .L_12)
.L_12:
        /*001c*/ 	.word	0x00000000
        /*0020*/ 	.short	0x0002
        /*0022*/ 	.short	0x0010
        /*0024*/ 	.byte	0x00, 0xf0, 0x11, 0x00


	//----- nvinfo : EIATTR_KPARAM_INFO
	.align		4
.L_13:
        /*0028*/ 	.byte	0x04, 0x17
        /*002a*/ 	.short	(.L_15 - .L_14)
.L_14:
        /*002c*/ 	.word	0x00000000
        /*0030*/ 	.short	0x0001
        /*0032*/ 	.short	0x0008
        /*0034*/ 	.byte	0x00, 0xf4, 0x21, 0x00


	//----- nvinfo : EIATTR_KPARAM_INFO
	.align		4
.L_15:
        /*0038*/ 	.byte	0x04, 0x17
        /*003a*/ 	.short	(.L_17 - .L_16)
.L_16:
        /*003c*/ 	.word	0x00000000
        /*0040*/ 	.short	0x0000
        /*0042*/ 	.short	0x0000
        /*0044*/ 	.byte	0x00, 0xf4, 0x21, 0x00


	//----- nvinfo : EIATTR_SPARSE_MMA_MASK
	.align		4
.L_17:
        /*0048*/ 	.byte	0x03, 0x50
        /*004a*/ 	.short	0x0000


	//----- nvinfo : EIATTR_MAXREG_COUNT
	.align		4
        /*004c*/ 	.byte	0x03, 0x1b
        /*004e*/ 	.short	0x00ff


	//----- nvinfo : EIATTR_EXIT_INSTR_OFFSETS
	.align		4
        /*0050*/ 	.byte	0x04, 0x1c
        /*0052*/ 	.short	(.L_19 - .L_18)


	//   ....[0]....
.L_18:
        /*0054*/ 	.word	0x00001290


	//   ....[1]....
        /*0058*/ 	.word	0x000012b0


	//----- nvinfo : EIATTR_REQNTID
	.align		4
.L_19:
        /*005c*/ 	.byte	0x04, 0x10
        /*005e*/ 	.short	(.L_21 - .L_20)
.L_20:
        /*0060*/ 	.word	0x00000080
        /*0064*/ 	.word	0x00000001
        /*0068*/ 	.word	0x00000001


	//----- nvinfo : EIATTR_CBANK_PARAM_SIZE
	.align		4
.L_21:
        /*006c*/ 	.byte	0x03, 0x19
        /*006e*/ 	.short	0x0018


	//----- nvinfo : EIATTR_PARAM_CBANK
	.align		4
        /*0070*/ 	.byte	0x04, 0x0a
        /*0072*/ 	.short	(.L_23 - .L_22)
	.align		4
.L_22:
        /*0074*/ 	.word	index@(.nv.constant0.triton_poi_fused__to_copy__unsafe_index_add_arange_clamp_mul_sub_17)
        /*0078*/ 	.short	0x0210
        /*007a*/ 	.short	0x0018


	//----- nvinfo : EIATTR_SW_WAR
	.align		4
.L_23:
        /*007c*/ 	.byte	0x04, 0x36
        /*007e*/ 	.short	(.L_25 - .L_24)
.L_24:
        /*0080*/ 	.word	0x00000008
.L_25:


//--------------------- .nv.callgraph             --------------------------
	.section	.nv.callgraph,"",@"SHT_CUDA_CALLGRAPH"
	.align	4
	.sectionentsize	8
	.align		4
        /*0000*/ 	.word	0x00000000
	.align		4
        /*0004*/ 	.word	0xffffffff
	.align		4
        /*0008*/ 	.word	0x00000000
	.align		4
        /*000c*/ 	.word	0xfffffffe
	.align		4
        /*0010*/ 	.word	0x00000000
	.align		4
        /*0014*/ 	.word	0xfffffffd
	.align		4
        /*0018*/ 	.word	0x00000000
	.align		4
        /*001c*/ 	.word	0xfffffffc


//--------------------- .text.triton_poi_fused__to_copy__unsafe_index_add_arange_clamp_mul_sub_17 --------------------------
	.section	.text.triton_poi_fused__to_copy__unsafe_index_add_arange_clamp_mul_sub_17,"ax",@progbits
	.align	128
        .global         triton_poi_fused__to_copy__unsafe_index_add_arange_clamp_mul_sub_17
        .type           triton_poi_fused__to_copy__unsafe_index_add_arange_clamp_mul_sub_17,@function
        .size           triton_poi_fused__to_copy__unsafe_index_add_arange_clamp_mul_sub_17,(.L_x_1 - triton_poi_fused__to_copy__unsafe_index_add_arange_clamp_mul_sub_17)
        .other          triton_poi_fused__to_copy__unsafe_index_add_arange_clamp_mul_sub_17,@"STO_CUDA_ENTRY STV_DEFAULT"
triton_poi_fused__to_copy__unsafe_index_add_arange_clamp_mul_sub_17:
.text.triton_poi_fused__to_copy__unsafe_index_add_arange_clamp_mul_sub_17:
[----:B------:R-:W0:Y:S01]  /*0000*/  LDC R1, c[0x0][0x28] ;  /* 0x00000a00ff017b82 */ /* 0x000e220000000800 */
[----:B------:R-:W1:Y:S01]  /*0010*/  S2R R4, SR_TID.X ;  /* 0x0000000000047919 */ /* 0x000e620000002100 */
[----:B------:R-:W-:-:S06]  /*0020*/  HFMA2.MMA R2, -RZ, RZ, 1.0888671875, 0.11077880859375 ;  /* 0x3c5b2f17ff027435 */ /* 0x000fcc00000001ff */
[----:B------:R-:W2:Y:S01]  /*0030*/  S2UR UR4, SR_CTAID.Y ;  /* 0x00000000000479c3 */ /* 0x000ea20000002600 */
[----:B------:R-:W-:Y:S01]  /*0040*/  HFMA2.MMA R11, -RZ, RZ, 0, 0 ;  /* 0x00000000ff0b7435 */ /* 0x000fe200000001ff */
[----:B------:R-:W3:Y:S01]  /*0050*/  S2R R3, SR_CTAID.X ;  /* 0x0000000000037919 */ /* 0x000ee20000002500 */
[----:B------:R-:W-:Y:S01]  /*0060*/  MOV R10, 0x10 ;  /* 0x00000010000a7802 */ /* 0x000fe20000000f00 */
[----:B------:R-:W-:Y:S01]  /*0070*/  ULDC.64 UR8, c[0x0][0x210] ;  /* 0x0000840000087ab9 */ /* 0x000fe20000000a00 */
[----:B------:R-:W-:Y:S01]  /*0080*/  HFMA2.MMA R39, -RZ, RZ, 0, 0 ;  /* 0x00000000ff277435 */ /* 0x000fe200000001ff */
[----:B------:R-:W-:Y:S01]  /*0090*/  ULDC.64 UR6, c[0x0][0x208] ;  /* 0x0000820000067ab9 */ /* 0x000fe20000000a00 */
[----:B------:R-:W-:Y:S01]  /*00a0*/  MOV R26, RZ ;  /* 0x000000ff001a7202 */ /* 0x000fe20000000f00 */
[----:B------:R-:W4:Y:S01]  /*00b0*/  LDC.64 R44, c[0x0][0x210] ;  /* 0x00008400ff2c7b82 */ /* 0x000f220000000a00 */
[----:B--2---:R-:W-:Y:S01]  /*00c0*/  USHF.L.U32 UR4, UR4, 0x4, URZ ;  /* 0x0000000404047899 */ /* 0x004fe2000800063f */
[----:B-1----:R-:W-:-:S02]  /*00d0*/  LOP3.LUT R6, R4, 0x3f, RZ, 0xc0, !PT ;  /* 0x0000003f04067812 */ /* 0x002fc400078ec0ff */
[----:B------:R-:W-:Y:S02]  /*00e0*/  SHF.R.U32.HI R34, RZ, 0x6, R4 ;  /* 0x00000006ff227819 */ /* 0x000fe40000011604 */
[----:B---3--:R-:W-:Y:S02]  /*00f0*/  LEA R6, R3, R6, 0x6 ;  /* 0x0000000603067211 */ /* 0x008fe400078e30ff */
[----:B------:R-:W-:-:S03]  /*0100*/  SGXT.U32 R34, R34, 0x1 ;  /* 0x000000012222781a */ /* 0x000fc60000000000 */
[----:B------:R-:W-:Y:S01]  /*0110*/  IMAD.HI R0, R6, 0x6d978b8f, RZ ;  /* 0x6d978b8f06007827 */ /* 0x000fe200078e02ff */
[----:B------:R-:W-:-:S04]  /*0120*/  LOP3.LUT R34, R34, UR4, RZ, 0xfc, !PT ;  /* 0x0000000422227c12 */ /* 0x000fc8000f8efcff */
[----:B------:R-:W-:Y:S02]  /*0130*/  SHF.R.U32.HI R3, RZ, 0x1f, R0 ;  /* 0x0000001fff037819 */ /* 0x000fe40000011600 */
[----:B------:R-:W-:Y:S02]  /*0140*/  SHF.L.U32 R15, R34, 0x4, RZ ;  /* 0x00000004220f7819 */ /* 0x000fe400000006ff */
[----:B------:R-:W-:-:S05]  /*0150*/  LEA.HI.SX32 R3, R0, R3, 0x19 ;  /* 0x0000000300037211 */ /* 0x000fca00078fcaff */
[----:B------:R-:W-:Y:S01]  /*0160*/  IMAD R0, R3, -0x12b, R6 ;  /* 0xfffffed503007824 */ /* 0x000fe200078e0206 */
[----:B------:R-:W-:-:S04]  /*0170*/  I2FP.F32.S32 R3, R3 ;  /* 0x0000000300037245 */ /* 0x000fc80000201400 */
[----:B------:R-:W-:Y:S01]  /*0180*/  I2FP.F32.S32 R0, R0 ;  /* 0x0000000000007245 */ /* 0x000fe20000201400 */
[----:B------:R-:W-:-:S04]  /*0190*/  FADD R3, R3, 0.5 ;  /* 0x3f00000003037421 */ /* 0x000fc80000000000 */
[----:B------:R-:W-:Y:S01]  /*01a0*/  FADD R0, R0, 0.5 ;  /* 0x3f00000000007421 */ /* 0x000fe20000000000 */
[----:B------:R-:W-:-:S03]  /*01b0*/  FFMA R3, R3, R2, -0.5 ;  /* 0xbf00000003037423 */ /* 0x000fc60000000002 */
[----:B------:R-:W-:Y:S02]  /*01c0*/  FFMA R0, R0, R2, -0.5 ;  /* 0xbf00000000007423 */ /* 0x000fe40000000002 */
[----:B------:R-:W-:-:S03]  /*01d0*/  FMNMX R38, RZ, R3, !PT ;  /* 0x00000003ff267209 */ /* 0x000fc60007800000 */
[----:B------:R-:W-:Y:S01]  /*01e0*/  FMNMX R18, RZ, R0, !PT ;  /* 0x00000000ff127209 */ /* 0x000fe20007800000 */
[----:B------:R-:W1:Y:S08]  /*01f0*/  F2I.TRUNC.NTZ R2, R38 ;  /* 0x0000002600027305 */ /* 0x000e70000020f100 */
[----:B------:R-:W2:Y:S01]  /*0200*/  F2I.TRUNC.NTZ R36, R18 ;  /* 0x0000001200247305 */ /* 0x000ea2000020f100 */
[----:B-1----:R-:W-:-:S05]  /*0210*/  VIMNMX R3, R2, 0x2, PT ;  /* 0x0000000202037848 */ /* 0x002fca0003fe0100 */
[----:B------:R-:W-:Y:S01]  /*0220*/  IMAD.WIDE R10, R3, 0x10, R10 ;  /* 0x00000010030a7825 */ /* 0x000fe200078e020a */
[----:B------:R-:W-:Y:S02]  /*0230*/  SHF.L.U32 R3, R2, 0x2, RZ ;  /* 0x0000000202037819 */ /* 0x000fe400000006ff */
[----:B--2---:R-:W-:Y:S02]  /*0240*/  ISETP.LT.U32.AND P0, PT, R36, 0x2, PT ;  /* 0x000000022400780c */ /* 0x004fe40003f01070 */
[----:B------:R-:W-:Y:S02]  /*0250*/  SHF.R.S32.HI R0, RZ, 0x1f, R36 ;  /* 0x0000001fff007819 */ /* 0x000fe40000011424 */
[----:B------:R-:W-:Y:S02]  /*0260*/  IADD3 R2, R36, R3, RZ ;  /* 0x0000000324027210 */ /* 0x000fe40007ffe0ff */
[----:B------:R-:W-:Y:S02]  /*0270*/  ISETP.LT.AND.EX P0, PT, R0, RZ, PT, P0 ;  /* 0x000000ff0000720c */ /* 0x000fe40003f01300 */
[----:B------:R-:W-:-:S02]  /*0280*/  IADD3 R17, R2, R15, RZ ;  /* 0x0000000f02117210 */ /* 0x000fc40007ffe0ff */
[----:B------:R-:W-:Y:S02]  /*0290*/  SEL R4, R36, 0x2, P0 ;  /* 0x0000000224047807 */ /* 0x000fe40000000000 */
[----:B------:R-:W-:Y:S01]  /*02a0*/  SEL R5, R0, RZ, P0 ;  /* 0x000000ff00057207 */ /* 0x000fe20000000000 */
[----:B----4-:R-:W-:Y:S01]  /*02b0*/  IMAD.WIDE R16, R17, 0x4, R44 ;  /* 0x0000000411107825 */ /* 0x010fe200078e022c */
[----:B------:R-:W-:Y:S02]  /*02c0*/  LEA R8, P1, R4, UR8, 0x2 ;  /* 0x0000000804087c11 */ /* 0x000fe4000f8210ff */
[----:B------:R-:W-:Y:S02]  /*02d0*/  LOP3.LUT R0, R34, 0x2, RZ, 0xfc, !PT ;  /* 0x0000000222007812 */ /* 0x000fe400078efcff */
[----:B------:R-:W-:Y:S02]  /*02e0*/  ISETP.GE.AND P0, PT, R6, 0x15d39, PT ;  /* 0x00015d390600780c */ /* 0x000fe40003f06270 */
[----:B------:R-:W-:-:S02]  /*02f0*/  LEA.HI.X R9, R4, UR9, R5, 0x2, P1 ;  /* 0x0000000904097c11 */ /* 0x000fc400088f1405 */
[C---:B------:R-:W-:Y:S02]  /*0300*/  SHF.L.U32 R37, R0.reuse, 0x4, RZ ;  /* 0x0000000400257819 */ /* 0x040fe400000006ff */
[----:B------:R-:W-:Y:S01]  /*0310*/  ISETP.LT.AND P5, PT, R0, 0xc, !P0 ;  /* 0x0000000c0000780c */ /* 0x000fe200047a1270 */
[----:B------:R-:W-:Y:S01]  /*0320*/  IMAD.WIDE R24, R3, 0x4, R8 ;  /* 0x0000000403187825 */ /* 0x000fe200078e0208 */
[----:B------:R-:W-:Y:S01]  /*0330*/  HFMA2.MMA R3, -RZ, RZ, 0, 0 ;  /* 0x00000000ff037435 */ /* 0x000fe200000001ff */
[----:B------:R-:W-:Y:S02]  /*0340*/  IADD3 R49, R2, R37, RZ ;  /* 0x0000002502317210 */ /* 0x000fe40007ffe0ff */
[C---:B------:R-:W-:Y:S02]  /*0350*/  ISETP.LT.AND P6, PT, R34.reuse, 0xc, !P0 ;  /* 0x0000000c2200780c */ /* 0x040fe400047c1270 */
[----:B------:R-:W-:Y:S01]  /*0360*/  MOV R4, RZ ;  /* 0x000000ff00047202 */ /* 0x000fe20000000f00 */
[----:B------:R-:W-:Y:S01]  /*0370*/  IMAD.WIDE R28, R37, 0x4, R24 ;  /* 0x00000004251c7825 */ /* 0x000fe200078e0218 */
[----:B------:R-:W-:-:S02]  /*0380*/  LOP3.LUT R32, R34, 0x4, RZ, 0xfc, !PT ;  /* 0x0000000422207812 */ /* 0x000fc400078efcff */
[----:B------:R-:W-:Y:S01]  /*0390*/  LOP3.LUT R31, R34, 0x6, RZ, 0xfc, !PT ;  /* 0x00000006221f7812 */ /* 0x000fe200078efcff */
[----:B------:R-:W-:Y:S01]  /*03a0*/  IMAD.WIDE R48, R49, 0x4, R44 ;  /* 0x0000000431307825 */ /* 0x000fe200078e022c */
[----:B------:R-:W2:Y:S01]  /*03b0*/  @P5 LDG.E.EL R4, desc[UR6][R28.64+0x4] ;  /* 0x000004061c045981 */ /* 0x000ea2000c2e1900 */
[----:B------:R-:W-:Y:S01]  /*03c0*/  HFMA2.MMA R33, -RZ, RZ, 0, 0 ;  /* 0x00000000ff217435 */ /* 0x000fe200000001ff */
[----:B------:R-:W-:Y:S01]  /*03d0*/  IADD3 R22, P1, R10, R8, RZ ;  /* 0x000000080a167210 */ /* 0x000fe20007f3e0ff */
[----:B------:R-:W-:Y:S01]  /*03e0*/  IMAD.WIDE R20, R15, 0x4, R24 ;  /* 0x000000040f147825 */ /* 0x000fe200078e0218 */
[----:B------:R-:W2:Y:S01]  /*03f0*/  @P5 LDG.E.EL R3, desc[UR6][R48.64] ;  /* 0x0000000630035981 */ /* 0x000ea2000c2e1900 */
[C---:B------:R-:W-:Y:S02]  /*0400*/  SHF.L.U32 R13, R32.reuse, 0x4, RZ ;  /* 0x00000004200d7819 */ /* 0x040fe400000006ff */
[----:B------:R-:W-:Y:S01]  /*0410*/  ISETP.LT.AND P4, PT, R32, 0xc, !P0 ;  /* 0x0000000c2000780c */ /* 0x000fe20004781270 */
[----:B------:R1:W3:Y:S01]  /*0420*/  @P6 LDG.E.EL R39, desc[UR6][R20.64+0x4] ;  /* 0x0000040614276981 */ /* 0x0002e2000c2e1900 */
[----:B------:R-:W-:-:S03]  /*0430*/  IADD3 R47, R2, R13, RZ ;  /* 0x0000000d022f7210 */ /* 0x000fc60007ffe0ff */
[----:B------:R4:W3:Y:S01]  /*0440*/  @P6 LDG.E.EL R26, desc[UR6][R16.64] ;  /* 0x00000006101a6981 */ /* 0x0008e2000c2e1900 */
[C---:B------:R-:W-:Y:S02]  /*0450*/  SHF.L.U32 R8, R31.reuse, 0x4, RZ ;  /* 0x000000041f087819 */ /* 0x040fe400000006ff */
[----:B------:R-:W-:Y:S01]  /*0460*/  ISETP.LT.AND P3, PT, R31, 0xc, !P0 ;  /* 0x0000000c1f00780c */ /* 0x000fe20004761270 */
[----:B------:R-:W-:Y:S01]  /*0470*/  IMAD.WIDE R46, R47, 0x4, R44 ;  /* 0x000000042f2e7825 */ /* 0x000fe200078e022c */
[----:B------:R-:W-:Y:S02]  /*0480*/  MOV R30, RZ ;  /* 0x000000ff001e7202 */ /* 0x000fe40000000f00 */
[----:B------:R-:W-:Y:S01]  /*0490*/  LOP3.LUT R14, R34, 0x8, RZ, 0xfc, !PT ;  /* 0x00000008220e7812 */ /* 0x000fe200078efcff */
[----:B-1----:R-:W-:Y:S01]  /*04a0*/  IMAD.WIDE R20, R13, 0x4, R24 ;  /* 0x000000040d147825 */ /* 0x002fe200078e0218 */
[----:B------:R-:W-:Y:S02]  /*04b0*/  IADD3 R41, R2, R8, RZ ;  /* 0x0000000802297210 */ /* 0x000fe40007ffe0ff */
[----:B------:R-:W-:-:S02]  /*04c0*/  SHF.L.U32 R27, R14, 0x4, RZ ;  /* 0x000000040e1b7819 */ /* 0x000fc400000006ff */
[----:B0---4-:R-:W-:Y:S02]  /*04d0*/  CS2R R16, SRZ ;  /* 0x0000000000107805 */ /* 0x011fe4000001ff00 */
[----:B------:R-:W-:Y:S01]  /*04e0*/  ISETP.LT.AND P2, PT, R14, 0xc, !P0 ;  /* 0x0000000c0e00780c */ /* 0x000fe20004741270 */
[----:B------:R-:W4:Y:S01]  /*04f0*/  @P4 LDG.E.EL R33, desc[UR6][R20.64+0x4] ;  /* 0x0000040614214981 */ /* 0x000f22000c2e1900 */
[----:B------:R-:W-:Y:S01]  /*0500*/  IADD3.X R23, R11, R9, RZ, P1, !PT ;  /* 0x000000090b177210 */ /* 0x000fe20000ffe4ff */
[----:B------:R-:W-:Y:S02]  /*0510*/  IMAD.WIDE R40, R41, 0x4, R44 ;  /* 0x0000000429287825 */ /* 0x000fe400078e022c */
[----:B------:R0:W4:Y:S01]  /*0520*/  @P4 LDG.E.EL R30, desc[UR6][R46.64] ;  /* 0x000000062e1e4981 */ /* 0x000122000c2e1900 */
[----:B------:R-:W-:Y:S01]  /*0530*/  IADD3 R5, R2, R27, RZ ;  /* 0x0000001b02057210 */ /* 0x000fe20007ffe0ff */
[----:B------:R-:W-:Y:S01]  /*0540*/  HFMA2.MMA R9, -RZ, RZ, 0, 0 ;  /* 0x00000000ff097435 */ /* 0x000fe200000001ff */
[----:B------:R-:W-:Y:S01]  /*0550*/  MOV R12, RZ ;  /* 0x000000ff000c7202 */ /* 0x000fe20000000f00 */
[----:B------:R1:W5:Y:S01]  /*0560*/  @P3 LDG.E.EL R16, desc[UR6][R40.64] ;  /* 0x0000000628103981 */ /* 0x000362000c2e1900 */
[----:B------:R-:W-:Y:S01]  /*0570*/  HFMA2.MMA R35, -RZ, RZ, 0, 0 ;  /* 0x00000000ff237435 */ /* 0x000fe200000001ff */
[----:B0-----:R-:W-:-:S04]  /*0580*/  IMAD.WIDE R46, R27, 0x4, R24 ;  /* 0x000000041b2e7825 */ /* 0x001fc800078e0218 */
[----:B-1----:R-:W-:Y:S02]  /*0590*/  IMAD.WIDE R40, R5, 0x4, R44 ;  /* 0x0000000405287825 */ /* 0x002fe400078e022c */
[----:B------:R-:W5:Y:S04]  /*05a0*/  @P2 LDG.E.EL R9, desc[UR6][R46.64+0x4] ;  /* 0x000004062e092981 */ /* 0x000f68000c2e1900 */
[----:B------:R-:W5:Y:S01]  /*05b0*/  @P2 LDG.E.EL R12, desc[UR6][R40.64] ;  /* 0x00000006280c2981 */ /* 0x000f62000c2e1900 */
[----:B------:R-:W-:Y:S01]  /*05c0*/  IMAD.WIDE R50, R8, 0x4, R24 ;  /* 0x0000000408327825 */ /* 0x000fe200078e0218 */
[C---:B------:R-:W-:Y:S02]  /*05d0*/  LOP3.LUT R29, R34.reuse, 0xa, RZ, 0xfc, !PT ;  /* 0x0000000a221d7812 */ /* 0x040fe400078efcff */
[----:B------:R-:W-:-:S02]  /*05e0*/  LOP3.LUT R11, R34, 0xc, RZ, 0xfc, !PT ;  /* 0x0000000c220b7812 */ /* 0x000fc400078efcff */
[----:B------:R-:W5:Y:S01]  /*05f0*/  @P3 LDG.E.EL R35, desc[UR6][R50.64+0x4] ;  /* 0x0000040632233981 */ /* 0x000f62000c2e1900 */
[----:B------:R-:W-:Y:S02]  /*0600*/  LOP3.LUT R10, R34, 0xe, RZ, 0xfc, !PT ;  /* 0x0000000e220a7812 */ /* 0x000fe400078efcff */
[----:B------:R-:W-:Y:S02]  /*0610*/  SHF.L.U32 R19, R29, 0x4, RZ ;  /* 0x000000041d137819 */ /* 0x000fe400000006ff */
[----:B------:R-:W-:Y:S02]  /*0620*/  SHF.L.U32 R21, R11, 0x4, RZ ;  /* 0x000000040b157819 */ /* 0x000fe400000006ff */
[----:B------:R-:W-:Y:S02]  /*0630*/  SHF.L.U32 R7, R10, 0x4, RZ ;  /* 0x000000040a077819 */ /* 0x000fe400000006ff */
[----:B------:R-:W-:Y:S02]  /*0640*/  ISETP.LT.AND P1, PT, R29, 0xc, !P0 ;  /* 0x0000000c1d00780c */ /* 0x000fe40004721270 */
[----:B------:R-:W-:-:S02]  /*0650*/  ISETP.GT.AND P0, PT, RZ, UR4, !P0 ;  /* 0x00000004ff007c0c */ /* 0x000fc4000c704270 */
[----:B------:R-:W-:Y:S02]  /*0660*/  IADD3 R53, R2, R19, RZ ;  /* 0x0000001302357210 */ /* 0x000fe40007ffe0ff */
[----:B------:R-:W-:Y:S02]  /*0670*/  IADD3 R49, R2, R21, RZ ;  /* 0x0000001502317210 */ /* 0x000fe40007ffe0ff */
[----:B------:R-:W-:Y:S01]  /*0680*/  IADD3 R5, R2, R7, RZ ;  /* 0x0000000702057210 */ /* 0x000fe20007ffe0ff */
[--C-:B------:R-:W-:Y:S01]  /*0690*/  IMAD.WIDE R52, R53, 0x4, R44.reuse ;  /* 0x0000000435347825 */ /* 0x100fe200078e022c */
[----:B------:R-:W-:Y:S01]  /*06a0*/  MOV R2, RZ ;  /* 0x000000ff00027202 */ /* 0x000fe20000000f00 */
[----:B------:R-:W-:Y:S02]  /*06b0*/  HFMA2.MMA R28, -RZ, RZ, 0, 0 ;  /* 0x00000000ff1c7435 */ /* 0x000fe400000001ff */
[--C-:B------:R-:W-:Y:S01]  /*06c0*/  IMAD.WIDE R48, R49, 0x4, R44.reuse ;  /* 0x0000000431307825 */ /* 0x100fe200078e022c */
[----:B------:R-:W5:Y:S03]  /*06d0*/  @P1 LDG.E.EL R17, desc[UR6][R52.64] ;  /* 0x0000000634111981 */ /* 0x000f66000c2e1900 */
[----:B------:R-:W-:-:S05]  /*06e0*/  IMAD.WIDE R44, R5, 0x4, R44 ;  /* 0x00000004052c7825 */ /* 0x000fca00078e022c */
[----:B------:R0:W5:Y:S02]  /*06f0*/  @P0 LDG.E.EL R2, desc[UR6][R44.64] ;  /* 0x000000062c020981 */ /* 0x000164000c2e1900 */
[----:B0-----:R-:W-:-:S05]  /*0700*/  IMAD.WIDE R44, R19, 0x4, R24 ;  /* 0x00000004132c7825 */ /* 0x001fca00078e0218 */
[----:B------:R0:W5:Y:S01]  /*0710*/  @P1 LDG.E.EL R28, desc[UR6][R44.64+0x4] ;  /* 0x000004062c1c1981 */ /* 0x000162000c2e1900 */
[----:B------:R-:W1:Y:S01]  /*0720*/  F2I.TRUNC.NTZ R40, R38 ;  /* 0x0000002600287305 */ /* 0x000e62000020f100 */
[----:B------:R-:W-:Y:S01]  /*0730*/  MOV R20, RZ ;  /* 0x000000ff00147202 */ /* 0x000fe20000000f00 */
[----:B0-----:R-:W-:-:S05]  /*0740*/  IMAD.WIDE R44, R21, 0x4, R24 ;  /* 0x00000004152c7825 */ /* 0x001fca00078e0218 */
[----:B------:R0:W5:Y:S01]  /*0750*/  @P0 LDG.E.EL R20, desc[UR6][R44.64+0x4] ;  /* 0x000004062c140981 */ /* 0x000162000c2e1900 */
[----:B-1----:R-:W-:Y:S01]  /*0760*/  VIMNMX R43, R40, 0x2, PT ;  /* 0x00000002282b7848 */ /* 0x002fe20003fe0100 */
[----:B0-----:R-:W-:Y:S01]  /*0770*/  IMAD.WIDE R44, R7, 0x4, R24 ;  /* 0x00000004072c7825 */ /* 0x001fe200078e0218 */
[----:B------:R-:W-:Y:S01]  /*0780*/  HFMA2.MMA R25, -RZ, RZ, 0, 0 ;  /* 0x00000000ff197435 */ /* 0x000fe200000001ff */
[----:B------:R-:W-:Y:S02]  /*0790*/  MOV R24, 0x10 ;  /* 0x0000001000187802 */ /* 0x000fe40000000f00 */
[----:B------:R-:W-:-:S05]  /*07a0*/  P2R R42, PR, RZ, 0x40 ;  /* 0x00000040ff2a7803 */ /* 0x000fca0000000000 */
[----:B------:R-:W-:-:S03]  /*07b0*/  IMAD.WIDE R24, R43, 0x10, R24 ;  /* 0x000000102b187825 */ /* 0x000fc600078e0218 */
[----:B------:R-:W-:Y:S02]  /*07c0*/  IADD3 R24, P6, R24, UR8, RZ ;  /* 0x0000000818187c10 */ /* 0x000fe4000ffde0ff */
[----:B------:R-:W-:Y:S02]  /*07d0*/  I2FP.F32.S32 R43, R40 ;  /* 0x00000028002b7245 */ /* 0x000fe40000201400 */
[----:B------:R-:W-:Y:S02]  /*07e0*/  IADD3.X R25, R25, UR9, RZ, P6, !PT ;  /* 0x0000000919197c10 */ /* 0x000fe4000b7fe4ff */
[----:B------:R-:W-:Y:S01]  /*07f0*/  ISETP.NE.AND P6, PT, R42, RZ, PT ;  /* 0x000000ff2a00720c */ /* 0x000fe20003fc5270 */
[----:B------:R-:W-:-:S04]  /*0800*/  IMAD.HI R42, R6, 0x6d978b8f, RZ ;  /* 0x6d978b8f062a7827 */ /* 0x000fc800078e02ff */
[----:B------:R-:W-:Y:S01]  /*0810*/  FADD.SAT R40, R38, -R43 ;  /* 0x8000002b26287221 */ /* 0x000fe20000002000 */
[----:B------:R-:W-:-:S04]  /*0820*/  SHF.R.U32.HI R43, RZ, 0x1f, R42 ;  /* 0x0000001fff2b7819 */ /* 0x000fc8000001162a */
[----:B------:R-:W-:-:S05]  /*0830*/  LEA.HI.SX32 R43, R42, R43, 0x19 ;  /* 0x0000002b2a2b7211 */ /* 0x000fca00078fcaff */
[----:B------:R-:W-:Y:S01]  /*0840*/  IMAD R43, R43, -0x12b, R6 ;  /* 0xfffffed52b2b7824 */ /* 0x000fe200078e0206 */
[----:B------:R-:W-:-:S04]  /*0850*/  MOV R38, 0x3c5b2f17 ;  /* 0x3c5b2f1700267802 */ /* 0x000fc80000000f00 */
[----:B------:R-:W-:Y:S01]  /*0860*/  I2FP.F32.S32 R43, R43 ;  /* 0x0000002b002b7245 */ /* 0x000fe20000201400 */
[----:B------:R-:W-:-:S04]  /*0870*/  HFMA2.MMA R5, -RZ, RZ, 0, 0 ;  /* 0x00000000ff057435 */ /* 0x000fc800000001ff */
[----:B------:R-:W-:-:S04]  /*0880*/  FADD R43, R43, 0.5 ;  /* 0x3f0000002b2b7421 */ /* 0x000fc80000000000 */
[----:B------:R-:W-:Y:S02]  /*0890*/  FFMA R38, R43, R38, -0.5 ;  /* 0xbf0000002b267423 */ /* 0x000fe40000000026 */
[----:B------:R0:W5:Y:S03]  /*08a0*/  @P0 LDG.E.EL R5, desc[UR6][R44.64+0x4] ;  /* 0x000004062c050981 */ /* 0x000166000c2e1900 */
[----:B------:R-:W-:-:S04]  /*08b0*/  FMNMX R38, RZ, R38, !PT ;  /* 0x00000026ff267209 */ /* 0x000fc80007800000 */
[----:B0-----:R-:W0:Y:S01]  /*08c0*/  F2I.TRUNC.NTZ R45, R38 ;  /* 0x00000026002d7305 */ /* 0x001e22000020f100 */
[----:B------:R-:W-:Y:S01]  /*08d0*/  I2FP.F32.S32 R43, R36 ;  /* 0x00000024002b7245 */ /* 0x000fe20000201400 */
[----:B------:R-:W-:-:S04]  /*08e0*/  HFMA2.MMA R36, -RZ, RZ, 0, 0 ;  /* 0x00000000ff247435 */ /* 0x000fc800000001ff */
[----:B------:R-:W-:Y:S01]  /*08f0*/  FADD.SAT R18, R18, -R43 ;  /* 0x8000002b12127221 */ /* 0x000fe20000002000 */
[----:B------:R-:W-:-:S05]  /*0900*/  IMAD.WIDE R42, R15, 0x4, R22 ;  /* 0x000000040f2a7825 */ /* 0x000fca00078e0216 */
[----:B------:R1:W5:Y:S01]  /*0910*/  @P6 LDG.E.EL R36, desc[UR6][R42.64+0x4] ;  /* 0x000004062a246981 */ /* 0x000362000c2e1900 */
[----:B0-----:R-:W-:-:S04]  /*0920*/  IMAD.WIDE R24, R45, 0x4, R24 ;  /* 0x000000042d187825 */ /* 0x001fc800078e0218 */
[----:B------:R-:W-:Y:S01]  /*0930*/  IMAD.WIDE R44, R15, 0x4, R24 ;  /* 0x000000040f2c7825 */ /* 0x000fe200078e0218 */
[----:B-1----:R-:W-:Y:S02]  /*0940*/  CS2R R42, SRZ ;  /* 0x00000000002a7805 */ /* 0x002fe4000001ff00 */
[----:B------:R-:W-:-:S04]  /*0950*/  MOV R41, RZ ;  /* 0x000000ff00297202 */ /* 0x000fc80000000f00 */
[----:B------:R0:W5:Y:S04]  /*0960*/  @P6 LDG.E.EL R43, desc[UR6][R44.64] ;  /* 0x000000062c2b6981 */ /* 0x000168000c2e1900 */
[----:B------:R-:W5:Y:S01]  /*0970*/  @P0 LDG.E.EL R41, desc[UR6][R48.64] ;  /* 0x0000000630290981 */ /* 0x000f62000c2e1900 */
[----:B0-----:R-:W-:-:S04]  /*0980*/  IMAD.WIDE R44, R13, 0x4, R22 ;  /* 0x000000040d2c7825 */ /* 0x001fc800078e0216 */
[----:B--2---:R-:W-:-:S04]  /*0990*/  FADD R4, R4, -R3 ;  /* 0x8000000304047221 */ /* 0x004fc80000000000 */
[----:B------:R-:W-:Y:S01]  /*09a0*/  FFMA R3, R18, R4, R3 ;  /* 0x0000000412037223 */ /* 0x000fe20000000003 */
[----:B------:R-:W-:Y:S01]  /*09b0*/  HFMA2.MMA R4, -RZ, RZ, 0, 0 ;  /* 0x00000000ff047435 */ /* 0x000fe200000001ff */
[----:B---3--:R-:W-:Y:S01]  /*09c0*/  FADD R15, R39, -R26 ;  /* 0x8000001a270f7221 */ /* 0x008fe20000000000 */
[----:B------:R-:W-:-:S04]  /*09d0*/  IMAD.WIDE R38, R37, 0x4, R22 ;  /* 0x0000000425267825 */ /* 0x000fc800078e0216 */
[----:B------:R-:W-:Y:S01]  /*09e0*/  FFMA R15, R18, R15, R26 ;  /* 0x0000000f120f7223 */ /* 0x000fe2000000001a */
[----:B------:R-:W-:-:S03]  /*09f0*/  MOV R26, RZ ;  /* 0x000000ff001a7202 */ /* 0x000fc60000000f00 */
[----:B------:R0:W2:Y:S04]  /*0a00*/  @P4 LDG.E.EL R4, desc[UR6][R44.64+0x4] ;  /* 0x000004062c044981 */ /* 0x0000a8000c2e1900 */
[----:B------:R1:W3:Y:S01]  /*0a10*/  @P5 LDG.E.EL R26, desc[UR6][R38.64+0x4] ;  /* 0x00000406261a5981 */ /* 0x0002e2000c2e1900 */
[----:B0-----:R-:W-:-:S04]  /*0a20*/  IMAD.WIDE R44, R13, 0x4, R24 ;  /* 0x000000040d2c7825 */ /* 0x001fc800078e0218 */
[----:B----4-:R-:W-:Y:S01]  /*0a30*/  FADD R13, R33, -R30 ;  /* 0x8000001e210d7221 */ /* 0x010fe20000000000 */
[----:B-1----:R-:W-:-:S04]  /*0a40*/  IMAD.WIDE R38, R37, 0x4, R24 ;  /* 0x0000000425267825 */ /* 0x002fc800078e0218 */
[----:B------:R-:W-:Y:S01]  /*0a50*/  FFMA R13, R18, R13, R30 ;  /* 0x0000000d120d7223 */ /* 0x000fe2000000001e */
[----:B------:R-:W-:Y:S01]  /*0a60*/  HFMA2.MMA R30, -RZ, RZ, 0, 0 ;  /* 0x00000000ff1e7435 */ /* 0x000fe200000001ff */
[----:B------:R0:W3:Y:S01]  /*0a70*/  @P5 LDG.E.EL R42, desc[UR6][R38.64] ;  /* 0x00000006262a5981 */ /* 0x0000e2000c2e1900 */
[----:B------:R-:W-:Y:S02]  /*0a80*/  MOV R37, RZ ;  /* 0x000000ff00257202 */ /* 0x000fe40000000f00 */
[----:B------:R-:W-:-:S04]  /*0a90*/  MOV R33, RZ ;  /* 0x000000ff00217202 */ /* 0x000fc80000000f00 */
[----:B------:R1:W2:Y:S01]  /*0aa0*/  @P4 LDG.E.EL R37, desc[UR6][R44.64] ;  /* 0x000000062c254981 */ /* 0x0002a2000c2e1900 */
[----:B0-----:R-:W-:-:S04]  /*0ab0*/  IMAD.WIDE R38, R8, 0x4, R22 ;  /* 0x0000000408267825 */ /* 0x001fc800078e0216 */
[--C-:B-----5:R-:W-:Y:S01]  /*0ac0*/  FADD R9, R9, -R12.reuse ;  /* 0x8000000c09097221 */ /* 0x120fe20000000000 */
[----:B------:R0:W4:Y:S03]  /*0ad0*/  @P3 LDG.E.EL R30, desc[UR6][R38.64+0x4] ;  /* 0x00000406261e3981 */ /* 0x000126000c2e1900 */
[----:B------:R-:W-:Y:S01]  /*0ae0*/  FFMA R9, R18, R9, R12 ;  /* 0x0000000912097223 */ /* 0x000fe2000000000c */
[----:B------:R-:W-:Y:S01]  /*0af0*/  HFMA2.MMA R12, -RZ, RZ, 0, 0 ;  /* 0x00000000ff0c7435 */ /* 0x000fe200000001ff */
[----:B------:R-:W-:Y:S01]  /*0b00*/  FADD R35, R35, -R16 ;  /* 0x8000001023237221 */ /* 0x000fe20000000000 */
[----:B-1----:R-:W-:-:S04]  /*0b10*/  IMAD.WIDE R44, R27, 0x4, R22 ;  /* 0x000000041b2c7825 */ /* 0x002fc800078e0216 */
[----:B0-----:R-:W-:Y:S01]  /*0b20*/  IMAD.WIDE R38, R8, 0x4, R24 ;  /* 0x0000000408267825 */ /* 0x001fe200078e0218 */
[----:B------:R-:W-:-:S04]  /*0b30*/  HFMA2.MMA R8, -RZ, RZ, 0, 0 ;  /* 0x00000000ff087435 */ /* 0x000fc800000001ff */
[----:B------:R0:W4:Y:S01]  /*0b40*/  @P3 LDG.E.EL R33, desc[UR6][R38.64] ;  /* 0x0000000626213981 */ /* 0x000122000c2e1900 */
[----:B------:R-:W-:Y:S01]  /*0b50*/  FFMA R35, R18, R35, R16 ;  /* 0x0000002312237223 */ /* 0x000fe20000000010 */
[----:B------:R-:W-:-:S04]  /*0b60*/  MOV R16, RZ ;  /* 0x000000ff00107202 */ /* 0x000fc80000000f00 */
[----:B------:R1:W5:Y:S01]  /*0b70*/  @P2 LDG.E.EL R8, desc[UR6][R44.64+0x4] ;  /* 0x000004062c082981 */ /* 0x000362000c2e1900 */
[----:B0-----:R-:W-:-:S05]  /*0b80*/  IMAD.WIDE R38, R19, 0x4, R22 ;  /* 0x0000000413267825 */ /* 0x001fca00078e0216 */
[----:B------:R0:W2:Y:S01]  /*0b90*/  @P1 LDG.E.EL R12, desc[UR6][R38.64+0x4] ;  /* 0x00000406260c1981 */ /* 0x0000a2000c2e1900 */
[----:B-1----:R-:W-:-:S05]  /*0ba0*/  IMAD.WIDE R44, R27, 0x4, R24 ;  /* 0x000000041b2c7825 */ /* 0x002fca00078e0218 */
[----:B------:R1:W5:Y:S01]  /*0bb0*/  @P2 LDG.E.EL R16, desc[UR6][R44.64] ;  /* 0x000000062c102981 */ /* 0x000362000c2e1900 */
[----:B0-----:R-:W-:Y:S01]  /*0bc0*/  IMAD.WIDE R38, R19, 0x4, R24 ;  /* 0x0000000413267825 */ /* 0x001fe200078e0218 */
[----:B------:R-:W-:-:S03]  /*0bd0*/  HFMA2.MMA R19, -RZ, RZ, 0, 0 ;  /* 0x00000000ff137435 */ /* 0x000fc600000001ff */
[----:B-1----:R-:W-:Y:S01]  /*0be0*/  IMAD.WIDE R44, R21, 0x4, R22 ;  /* 0x00000004152c7825 */ /* 0x002fe200078e0216 */
[----:B------:R-:W-:-:S06]  /*0bf0*/  MOV R27, RZ ;  /* 0x000000ff001b7202 */ /* 0x000fcc0000000f00 */
[----:B------:R0:W5:Y:S01]  /*0c00*/  @P0 LDG.E.EL R19, desc[UR6][R44.64+0x4] ;  /* 0x000004062c130981 */ /* 0x000162000c2e1900 */
[----:B------:R-:W-:-:S03]  /*0c10*/  IMAD.WIDE R22, R7, 0x4, R22 ;  /* 0x0000000407167825 */ /* 0x000fc600078e0216 */
[----:B------:R1:W5:Y:S01]  /*0c20*/  @P1 LDG.E.EL R27, desc[UR6][R38.64] ;  /* 0x00000006261b1981 */ /* 0x000362000c2e1900 */
[----:B0-----:R-:W-:-:S04]  /*0c30*/  IMAD.WIDE R44, R21, 0x4, R24 ;  /* 0x00000004152c7825 */ /* 0x001fc800078e0218 */
[----:B------:R-:W-:Y:S01]  /*0c40*/  IMAD.WIDE R24, R7, 0x4, R24 ;  /* 0x0000000407187825 */ /* 0x000fe200078e0218 */
[----:B------:R-:W-:Y:S01]  /*0c50*/  HFMA2.MMA R7, -RZ, RZ, 0, 0 ;  /* 0x00000000ff077435 */ /* 0x000fe200000001ff */
[----:B-1----:R-:W-:Y:S02]  /*0c60*/  MOV R38, RZ ;  /* 0x000000ff00267202 */ /* 0x002fe40000000f00 */
[----:B------:R-:W-:-:S04]  /*0c70*/  FADD R28, R28, -R17 ;  /* 0x800000111c1c7221 */ /* 0x000fc80000000000 */
[----:B------:R-:W-:Y:S01]  /*0c80*/  FFMA R17, R18, R28, R17 ;  /* 0x0000001c12117223 */ /* 0x000fe20000000011 */
[----:B------:R-:W5:Y:S01]  /*0c90*/  @P0 LDG.E.EL R38, desc[UR6][R22.64+0x4] ;  /* 0x0000040616260981 */ /* 0x000f62000c2e1900 */
[----:B------:R-:W-:-:S03]  /*0ca0*/  MOV R28, RZ ;  /* 0x000000ff001c7202 */ /* 0x000fc60000000f00 */
[----:B------:R0:W5:Y:S04]  /*0cb0*/  @P0 LDG.E.EL R7, desc[UR6][R24.64] ;  /* 0x0000000618070981 */ /* 0x000168000c2e1900 */
[----:B------:R1:W5:Y:S01]  /*0cc0*/  @P0 LDG.E.EL R28, desc[UR6][R44.64] ;  /* 0x000000062c1c0981 */ /* 0x000362000c2e1900 */
[----:B0-----:R-:W-:-:S04]  /*0cd0*/  IMAD.HI R24, R32, 0x55555556, RZ ;  /* 0x5555555620187827 */ /* 0x001fc800078e02ff */
[----:B------:R-:W-:-:S04]  /*0ce0*/  FADD R5, R5, -R2 ;  /* 0x8000000205057221 */ /* 0x000fc80000000000 */
[----:B------:R-:W-:Y:S01]  /*0cf0*/  FFMA R5, R18, R5, R2 ;  /* 0x0000000512057223 */ /* 0x000fe20000000002 */
[----:B------:R-:W-:-:S05]  /*0d00*/  IMAD.HI R2, R31, 0x55555556, RZ ;  /* 0x555555561f027827 */ /* 0x000fca00078e02ff */
[----:B------:R-:W-:Y:S01]  /*0d10*/  LEA.HI R2, R2, R2, RZ, 0x1 ;  /* 0x0000000202027211 */ /* 0x000fe200078f08ff */
[----:B------:R-:W-:-:S04]  /*0d20*/  FADD R20, R20, -R41 ;  /* 0x8000002914147221 */ /* 0x000fc80000000000 */
[----:B------:R-:W-:Y:S01]  /*0d30*/  FFMA R41, R18, R20, R41 ;  /* 0x0000001412297223 */ /* 0x000fe20000000029 */
[----:B------:R-:W-:-:S05]  /*0d40*/  IMAD.HI R20, R34, 0x55555556, RZ ;  /* 0x5555555622147827 */ /* 0x000fca00078e02ff */
[----:B------:R-:W-:-:S05]  /*0d50*/  LEA.HI R21, R20, R20, RZ, 0x1 ;  /* 0x0000001414157211 */ /* 0x000fca00078f08ff */
[----:B------:R-:W-:-:S04]  /*0d60*/  IMAD R23, R21, -0x3, R34 ;  /* 0xfffffffd15177824 */ /* 0x000fc800078e0222 */
[----:B------:R-:W-:Y:S02]  /*0d70*/  IMAD R22, R6, 0x3, R23 ;  /* 0x0000000306167824 */ /* 0x000fe400078e0217 */
[----:B------:R-:W-:Y:S01]  /*0d80*/  FADD R36, -R43, R36 ;  /* 0x000000242b247221 */ /* 0x000fe20000000100 */
[----:B------:R-:W-:Y:S02]  /*0d90*/  IMAD R31, R2, -0x3, R31 ;  /* 0xfffffffd021f7824 */ /* 0x000fe400078e021f */
[----:B------:R-:W-:Y:S02]  /*0da0*/  IMAD R21, R21, 0x417ab, R22 ;  /* 0x000417ab15157824 */ /* 0x000fe400078e0216 */
[----:B------:R-:W-:Y:S01]  /*0db0*/  FFMA R20, R18, R36, R43 ;  /* 0x0000002412147223 */ /* 0x000fe2000000002b */
[----:B------:R-:W-:-:S04]  /*0dc0*/  IMAD.HI R22, R29, 0x55555556, RZ ;  /* 0x555555561d167827 */ /* 0x000fc800078e02ff */
[----:B------:R-:W-:Y:S02]  /*0dd0*/  IMAD R31, R2, 0x417ab, R31 ;  /* 0x000417ab021f7824 */ /* 0x000fe400078e021f */
[----:B------:R-:W-:Y:S01]  /*0de0*/  FADD R20, -R15, R20 ;  /* 0x000000140f147221 */ /* 0x000fe20000000100 */
[----:B------:R-:W-:-:S03]  /*0df0*/  LEA.HI R22, R22, R22, RZ, 0x1 ;  /* 0x0000001616167211 */ /* 0x000fc600078f08ff */
[----:B------:R-:W-:Y:S02]  /*0e00*/  FFMA R15, R20, R40, R15 ;  /* 0x00000028140f7223 */ /* 0x000fe4000000000f */
[----:B------:R-:W-:-:S04]  /*0e10*/  IMAD R29, R22, -0x3, R29 ;  /* 0xfffffffd161d7824 */ /* 0x000fc800078e021d */
[----:B------:R-:W-:Y:S02]  /*0e20*/  IMAD R43, R22, 0x417ab, R29 ;  /* 0x000417ab162b7824 */ /* 0x000fe400078e021d */
[----:B------:R-:W-:Y:S02]  /*0e30*/  IMAD R31, R6, 0x3, R31 ;  /* 0x00000003061f7824 */ /* 0x000fe400078e021f */
[----:B---3--:R-:W-:Y:S01]  /*0e40*/  FADD R39, -R42, R26 ;  /* 0x0000001a2a277221 */ /* 0x008fe20000000100 */
[----:B------:R-:W-:-:S05]  /*0e50*/  IMAD.HI R26, R0, 0x55555556, RZ ;  /* 0x55555556001a7827 */ /* 0x000fca00078e02ff */
[----:B------:R-:W-:Y:S01]  /*0e60*/  LEA.HI R25, R26, R26, RZ, 0x1 ;  /* 0x0000001a1a197211 */ /* 0x000fe200078f08ff */
[----:B------:R-:W-:-:S04]  /*0e70*/  FFMA R42, R18, R39, R42 ;  /* 0x00000027122a7223 */ /* 0x000fc8000000002a */
[----:B------:R-:W-:-:S04]  /*0e80*/  IMAD R0, R25, -0x3, R0 ;  /* 0xfffffffd19007824 */ /* 0x000fc800078e0200 */
[----:B------:R-:W-:Y:S02]  /*0e90*/  IMAD R23, R25, 0x417ab, R0 ;  /* 0x000417ab19177824 */ /* 0x000fe400078e0200 */
[----:B------:R-:W-:-:S04]  /*0ea0*/  FADD R0, -R3, R42 ;  /* 0x0000002a03007221 */ /* 0x000fc80000000100 */
[----:B------:R-:W-:Y:S01]  /*0eb0*/  FFMA R0, R0, R40, R3 ;  /* 0x0000002800007223 */ /* 0x000fe20000000003 */
[----:B------:R-:W-:Y:S01]  /*0ec0*/  IMAD.HI R3, R14, 0x55555556, RZ ;  /* 0x555555560e037827 */ /* 0x000fe200078e02ff */
[----:B------:R-:W-:-:S04]  /*0ed0*/  LEA.HI R39, R24, R24, RZ, 0x1 ;  /* 0x0000001818277211 */ /* 0x000fc800078f08ff */
[----:B------:R-:W-:Y:S01]  /*0ee0*/  LEA.HI R3, R3, R3, RZ, 0x1 ;  /* 0x0000000303037211 */ /* 0x000fe200078f08ff */
[----:B------:R-:W-:-:S04]  /*0ef0*/  IMAD R32, R39, -0x3, R32 ;  /* 0xfffffffd27207824 */ /* 0x000fc800078e0220 */
[----:B------:R-:W-:Y:S02]  /*0f00*/  IMAD R14, R3, -0x3, R14 ;  /* 0xfffffffd030e7824 */ /* 0x000fe400078e020e */
[----:B------:R-:W-:Y:S02]  /*0f10*/  IMAD R25, R39, 0x417ab, R32 ;  /* 0x000417ab27197824 */ /* 0x000fe400078e0220 */
[----:B------:R-:W-:Y:S02]  /*0f20*/  IMAD R39, R3, 0x417ab, R14 ;  /* 0x000417ab03277824 */ /* 0x000fe400078e020e */
[----:B------:R-:W0:Y:S01]  /*0f30*/  LDC.64 R2, c[0x0][0x218] ;  /* 0x00008600ff027b82 */ /* 0x000e220000000a00 */
[----:B------:R-:W-:-:S04]  /*0f40*/  IMAD.HI R24, R11, 0x55555556, RZ ;  /* 0x555555560b187827 */ /* 0x000fc800078e02ff */
[----:B----4-:R-:W-:Y:S01]  /*0f50*/  FADD R20, -R33, R30 ;  /* 0x0000001e21147221 */ /* 0x010fe20000000100 */
[----:B------:R-:W-:-:S04]  /*0f60*/  IMAD.HI R26, R10, 0x55555556, RZ ;  /* 0x555555560a1a7827 */ /* 0x000fc800078e02ff */
[----:B------:R-:W-:Y:S01]  /*0f70*/  FFMA R20, R18, R20, R33 ;  /* 0x0000001412147223 */ /* 0x000fe20000000021 */
[----:B------:R-:W-:Y:S01]  /*0f80*/  LEA.HI R24, R24, R24, RZ, 0x1 ;  /* 0x0000001818187211 */ /* 0x000fe200078f08ff */
[----:B--2---:R-:W-:Y:S01]  /*0f90*/  FADD R4, -R37, R4 ;  /* 0x0000000425047221 */ /* 0x004fe20000000100 */
[----:B------:R-:W-:Y:S01]  /*0fa0*/  IMAD R29, R6, 0x3, R39 ;  /* 0x00000003061d7824 */ /* 0x000fe200078e0227 */
[----:B------:R-:W-:Y:S02]  /*0fb0*/  LEA.HI R33, R26, R26, RZ, 0x1 ;  /* 0x0000001a1a217211 */ /* 0x000fe400078f08ff */
[----:B------:R-:W-:Y:S01]  /*0fc0*/  FFMA R4, R18, R4, R37 ;  /* 0x0000000412047223 */ /* 0x000fe20000000025 */
[----:B-----5:R-:W-:Y:S01]  /*0fd0*/  FADD R39, -R16, R8 ;  /* 0x0000000810277221 */ /* 0x020fe20000000100 */
[----:B------:R-:W-:Y:S02]  /*0fe0*/  IMAD R11, R24, -0x3, R11 ;  /* 0xfffffffd180b7824 */ /* 0x000fe400078e020b */
[----:B------:R-:W-:-:S02]  /*0ff0*/  IMAD R10, R33, -0x3, R10 ;  /* 0xfffffffd210a7824 */ /* 0x000fc400078e020a */
[----:B------:R-:W-:Y:S01]  /*1000*/  FFMA R16, R18, R39, R16 ;  /* 0x0000002712107223 */ /* 0x000fe20000000010 */
[----:B------:R-:W-:Y:S02]  /*1010*/  IMAD R11, R24, 0x417ab, R11 ;  /* 0x000417ab180b7824 */ /* 0x000fe400078e020b */
[----:B------:R-:W-:Y:S01]  /*1020*/  FADD R4, -R13, R4 ;  /* 0x000000040d047221 */ /* 0x000fe20000000100 */
[----:B-1----:R-:W-:Y:S02]  /*1030*/  IMAD R45, R33, 0x417ab, R10 ;  /* 0x000417ab212d7824 */ /* 0x002fe400078e020a */
[----:B------:R-:W-:Y:S01]  /*1040*/  FADD R16, -R9, R16 ;  /* 0x0000001009107221 */ /* 0x000fe20000000100 */
[C---:B------:R-:W-:Y:S02]  /*1050*/  IMAD R37, R6.reuse, 0x3, R23 ;  /* 0x0000000306257824 */ /* 0x040fe400078e0217 */
[----:B------:R-:W-:Y:S02]  /*1060*/  IMAD R33, R6, 0x3, R25 ;  /* 0x0000000306217824 */ /* 0x000fe400078e0219 */
[----:B------:R-:W-:-:S04]  /*1070*/  FADD R12, -R27, R12 ;  /* 0x0000000c1b0c7221 */ /* 0x000fc80000000100 */
[----:B------:R-:W-:Y:S01]  /*1080*/  FFMA R12, R18, R12, R27 ;  /* 0x0000000c120c7223 */ /* 0x000fe2000000001b */
[C---:B------:R-:W-:Y:S02]  /*1090*/  IMAD R25, R6.reuse, 0x3, R43 ;  /* 0x0000000306197824 */ /* 0x040fe400078e022b */
[----:B------:R-:W-:Y:S01]  /*10a0*/  FADD R20, -R35, R20 ;  /* 0x0000001423147221 */ /* 0x000fe20000000100 */
[----:B------:R-:W-:Y:S02]  /*10b0*/  IMAD R23, R6, 0x3, R11 ;  /* 0x0000000306177824 */ /* 0x000fe400078e020b */
[----:B------:R-:W-:Y:S01]  /*10c0*/  FADD R12, -R17, R12 ;  /* 0x0000000c110c7221 */ /* 0x000fe20000000100 */
[----:B------:R-:W-:Y:S01]  /*10d0*/  FFMA R13, R4, R40, R13 ;  /* 0x00000028040d7223 */ /* 0x000fe2000000000d */
[----:B------:R-:W-:-:S04]  /*10e0*/  FADD R38, -R7, R38 ;  /* 0x0000002607267221 */ /* 0x000fc80000000100 */
[----:B------:R-:W-:Y:S01]  /*10f0*/  FFMA R38, R18, R38, R7 ;  /* 0x0000002612267223 */ /* 0x000fe20000000007 */
[----:B------:R-:W-:-:S03]  /*1100*/  FADD R19, -R28, R19 ;  /* 0x000000131c137221 */ /* 0x000fc60000000100 */
[----:B------:R-:W-:Y:S01]  /*1110*/  FADD R38, -R5, R38 ;  /* 0x0000002605267221 */ /* 0x000fe20000000100 */
[----:B------:R-:W-:Y:S01]  /*1120*/  FFMA R28, R18, R19, R28 ;  /* 0x00000013121c7223 */ /* 0x000fe2000000001c */
[----:B------:R-:W-:Y:S02]  /*1130*/  IMAD R11, R6, 0x3, R45 ;  /* 0x00000003060b7824 */ /* 0x000fe400078e022d */
[----:B------:R-:W-:Y:S01]  /*1140*/  FFMA R43, R38, R40, R5 ;  /* 0x00000028262b7223 */ /* 0x000fe20000000005 */
[----:B0-----:R-:W-:-:S04]  /*1150*/  IMAD.WIDE R4, R21, 0x4, R2 ;  /* 0x0000000415047825 */ /* 0x001fc800078e0202 */
[-C--:B------:R-:W-:Y:S01]  /*1160*/  FFMA R27, R16, R40.reuse, R9 ;  /* 0x00000028101b7223 */ /* 0x080fe20000000009 */
[----:B------:R-:W-:Y:S01]  /*1170*/  FADD R28, -R41, R28 ;  /* 0x0000001c291c7221 */ /* 0x000fe20000000100 */
[----:B------:R-:W-:Y:S01]  /*1180*/  FFMA R39, R12, R40, R17 ;  /* 0x000000280c277223 */ /* 0x000fe20000000011 */
[----:B------:R-:W-:-:S04]  /*1190*/  IMAD.WIDE R6, R37, 0x4, R2 ;  /* 0x0000000425067825 */ /* 0x000fc800078e0202 */
[----:B------:R-:W-:Y:S01]  /*11a0*/  FFMA R35, R20, R40, R35 ;  /* 0x0000002814237223 */ /* 0x000fe20000000023 */
[--C-:B------:R-:W-:Y:S01]  /*11b0*/  IMAD.WIDE R8, R33, 0x4, R2.reuse ;  /* 0x0000000421087825 */ /* 0x100fe200078e0202 */
[----:B------:R0:W-:Y:S03]  /*11c0*/  @P6 STG.E desc[UR6][R4.64], R15 ;  /* 0x0000000f04006986 */ /* 0x0001e6000c101906 */
[----:B------:R-:W-:-:S04]  /*11d0*/  IMAD.WIDE R16, R31, 0x4, R2 ;  /* 0x000000041f107825 */ /* 0x000fc800078e0202 */
[----:B------:R-:W-:Y:S01]  /*11e0*/  FFMA R41, R28, R40, R41 ;  /* 0x000000281c297223 */ /* 0x000fe20000000029 */
[----:B------:R0:W-:Y:S01]  /*11f0*/  @P5 STG.E desc[UR6][R6.64], R0 ;  /* 0x0000000006005986 */ /* 0x0001e2000c101906 */
[----:B------:R-:W-:-:S03]  /*1200*/  IMAD.WIDE R18, R29, 0x4, R2 ;  /* 0x000000041d127825 */ /* 0x000fc600078e0202 */
[----:B------:R0:W-:Y:S01]  /*1210*/  @P4 STG.E desc[UR6][R8.64], R13 ;  /* 0x0000000d08004986 */ /* 0x0001e2000c101906 */
[----:B------:R-:W-:-:S03]  /*1220*/  IMAD.WIDE R20, R25, 0x4, R2 ;  /* 0x0000000419147825 */ /* 0x000fc600078e0202 */
[----:B------:R0:W-:Y:S01]  /*1230*/  @P3 STG.E desc[UR6][R16.64], R35 ;  /* 0x0000002310003986 */ /* 0x0001e2000c101906 */
[----:B------:R-:W-:-:S03]  /*1240*/  IMAD.WIDE R22, R23, 0x4, R2 ;  /* 0x0000000417167825 */ /* 0x000fc600078e0202 */
[----:B------:R0:W-:Y:S04]  /*1250*/  @P2 STG.E desc[UR6][R18.64], R27 ;  /* 0x0000001b12002986 */ /* 0x0001e8000c101906 */
[----:B------:R0:W-:Y:S01]  /*1260*/  @P1 STG.E desc[UR6][R20.64], R39 ;  /* 0x0000002714001986 */ /* 0x0001e2000c101906 */
[----:B------:R-:W-:-:S03]  /*1270*/  IMAD.WIDE R2, R11, 0x4, R2 ;  /* 0x000000040b027825 */ /* 0x000fc600078e0202 */
[----:B------:R0:W-:Y:S02]  /*1280*/  @P0 STG.E desc[UR6][R22.64], R41 ;  /* 0x0000002916000986 */ /* 0x0001e4000c101906 */
[----:B0-----:R-:W-:Y:S05]  /*1290*/  @!P0 EXIT ;  /* 0x000000000000894d */ /* 0x001fea0003800000 */
[----:B------:R-:W-:Y:S01]  /*12a0*/  STG.E desc[UR6][R2.64], R43 ;  /* 0x0000002b02007986 */ /* 0x000fe2000c101906 */
[----:B------:R-:W-:Y:S05]  /*12b0*/  EXIT ;  /* 0x000000000000794d */ /* 0x000fea0003800000 */
.L_x_0:
[----:B------:R-:W-:-:S00]  /*12c0*/  BRA `(.L_x_0) ;  /* 0xfffffffc00fc7947 */ /* 0x000fc0000383ffff */
[----:B------:R-:W-:-:S00]  /*12d0*/  NOP ;  /* 0x0000000000007918 */ /* 0x000fc00000000000 */
        /* <DEDUP_REMOVED lines=10> */
.L_x_1:


//--------------------- .nv.constant0.triton_poi_fused__to_copy__unsafe_index_add_arange_clamp_mul_sub_17 --------------------------
	.section	.nv.constant0.triton_poi_fused__to_copy__unsafe_index_add_arange_clamp_mul_sub_17,"a",@progbits
	.sectionflags	@""
	.align	4
.nv.constant0.triton_poi_fused__to_copy__unsafe_index_add_arange_clamp_mul_sub_17:
	.zero		552
